//
// Generated by NVIDIA NVVM Compiler
//
// Compiler Build ID: CL-36424714
// Cuda compilation tools, release 13.0, V13.0.88
// Based on NVVM 20.0.0
//

.version 9.0
.target sm_100
.address_size 64

	// .globl	_Z16gpu_transeposeV1PfS_ii
// _ZZ16gpu_transeposeV2ILi32EEvPfS0_iiE6shared has been demoted

.visible .entry _Z16gpu_transeposeV1PfS_ii(
	.param .u64 .ptr .align 1 _Z16gpu_transeposeV1PfS_ii_param_0,
	.param .u64 .ptr .align 1 _Z16gpu_transeposeV1PfS_ii_param_1,
	.param .u32 _Z16gpu_transeposeV1PfS_ii_param_2,
	.param .u32 _Z16gpu_transeposeV1PfS_ii_param_3
)
{
	.reg .pred 	%p<4>;
	.reg .b32 	%r<15>;
	.reg .b32 	%f<2>;
	.reg .b64 	%rd<9>;

	ld.param.u64 	%rd1, [_Z16gpu_transeposeV1PfS_ii_param_0];
	ld.param.u64 	%rd2, [_Z16gpu_transeposeV1PfS_ii_param_1];
	ld.param.u32 	%r5, [_Z16gpu_transeposeV1PfS_ii_param_2];
	ld.param.u32 	%r4, [_Z16gpu_transeposeV1PfS_ii_param_3];
	mov.u32 	%r6, %ntid.x;
	mov.u32 	%r7, %ctaid.x;
	mov.u32 	%r8, %tid.x;
	mad.lo.s32 	%r1, %r6, %r7, %r8;
	mov.u32 	%r9, %ntid.y;
	mov.u32 	%r10, %ctaid.y;
	mov.u32 	%r11, %tid.y;
	mad.lo.s32 	%r12, %r9, %r10, %r11;
	setp.ge.s32 	%p1, %r1, %r4;
	setp.ge.s32 	%p2, %r12, %r5;
	or.pred  	%p3, %p1, %p2;
	@%p3 bra 	$L__BB0_2;
	cvta.to.global.u64 	%rd3, %rd1;
	cvta.to.global.u64 	%rd4, %rd2;
	mad.lo.s32 	%r13, %r4, %r1, %r12;
	mul.wide.s32 	%rd5, %r13, 4;
	add.s64 	%rd6, %rd3, %rd5;
	ld.global.f32 	%f1, [%rd6];
	mad.lo.s32 	%r14, %r5, %r12, %r1;
	mul.wide.s32 	%rd7, %r14, 4;
	add.s64 	%rd8, %rd4, %rd7;
	st.global.f32 	[%rd8], %f1;
$L__BB0_2:
	ret;

}
	// .globl	_Z16gpu_transeposeV2ILi32EEvPfS0_ii
.visible .entry _Z16gpu_transeposeV2ILi32EEvPfS0_ii(
	.param .u64 .ptr .align 1 _Z16gpu_transeposeV2ILi32EEvPfS0_ii_param_0,
	.param .u64 .ptr .align 1 _Z16gpu_transeposeV2ILi32EEvPfS0_ii_param_1,
	.param .u32 _Z16gpu_transeposeV2ILi32EEvPfS0_ii_param_2,
	.param .u32 _Z16gpu_transeposeV2ILi32EEvPfS0_ii_param_3
)
{
	.reg .pred 	%p<7>;
	.reg .b32 	%r<31>;
	.reg .b32 	%f<3>;
	.reg .b64 	%rd<19>;
	// demoted variable
	.shared .align 4 .b8 _ZZ16gpu_transeposeV2ILi32EEvPfS0_iiE6shared[4096];
	ld.param.u64 	%rd1, [_Z16gpu_transeposeV2ILi32EEvPfS0_ii_param_0];
	ld.param.u64 	%rd2, [_Z16gpu_transeposeV2ILi32EEvPfS0_ii_param_1];
	ld.param.u32 	%r8, [_Z16gpu_transeposeV2ILi32EEvPfS0_ii_param_2];
	ld.param.u32 	%r7, [_Z16gpu_transeposeV2ILi32EEvPfS0_ii_param_3];
	mov.u32 	%r9, %ntid.x;
	mov.u32 	%r10, %ctaid.x;
	mul.lo.s32 	%r1, %r9, %r10;
	mov.u32 	%r11, %ntid.y;
	mov.u32 	%r12, %ctaid.y;
	mul.lo.s32 	%r2, %r11, %r12;
	mov.u32 	%r3, %tid.x;
	add.s32 	%r13, %r1, %r3;
	mov.u32 	%r4, %tid.y;
	add.s32 	%r14, %r2, %r4;
	setp.ge.s32 	%p1, %r13, %r7;
	setp.ge.s32 	%p2, %r14, %r8;
	or.pred  	%p3, %p1, %p2;
	@%p3 bra 	$L__BB1_2;
	cvta.to.global.u64 	%rd3, %rd1;
	mad.lo.s32 	%r16, %r7, %r4, %r3;
	cvt.u64.u32 	%rd4, %r16;
	cvt.s64.s32 	%rd5, %r1;
	mul.lo.s32 	%r17, %r7, %r2;
	cvt.s64.s32 	%rd6, %r17;
	add.s64 	%rd7, %rd6, %rd5;
	add.s64 	%rd8, %rd7, %rd4;
	shl.b64 	%rd9, %rd8, 2;
	add.s64 	%rd10, %rd3, %rd9;
	ld.global.f32 	%f1, [%rd10];
	shl.b32 	%r18, %r4, 7;
	mov.u32 	%r19, _ZZ16gpu_transeposeV2ILi32EEvPfS0_iiE6shared;
	add.s32 	%r20, %r19, %r18;
	shl.b32 	%r21, %r3, 2;
	add.s32 	%r22, %r20, %r21;
	st.shared.f32 	[%r22], %f1;
$L__BB1_2:
	bar.sync 	0;
	add.s32 	%r23, %r2, %r3;
	add.s32 	%r24, %r1, %r4;
	mul.lo.s32 	%r5, %r8, %r1;
	setp.ge.s32 	%p4, %r23, %r8;
	setp.ge.s32 	%p5, %r24, %r7;
	or.pred  	%p6, %p4, %p5;
	@%p6 bra 	$L__BB1_4;
	shl.b32 	%r25, %r3, 7;
	mov.u32 	%r26, _ZZ16gpu_transeposeV2ILi32EEvPfS0_iiE6shared;
	add.s32 	%r27, %r26, %r25;
	shl.b32 	%r28, %r4, 2;
	add.s32 	%r29, %r27, %r28;
	ld.shared.f32 	%f2, [%r29];
	mad.lo.s32 	%r30, %r8, %r4, %r3;
	cvt.u64.u32 	%rd11, %r30;
	cvt.u64.u32 	%rd12, %r2;
	cvt.s64.s32 	%rd13, %r5;
	add.s64 	%rd14, %rd13, %rd12;
	add.s64 	%rd15, %rd14, %rd11;
	cvta.to.global.u64 	%rd16, %rd2;
	shl.b64 	%rd17, %rd15, 2;
	add.s64 	%rd18, %rd16, %rd17;
	st.global.f32 	[%rd18], %f2;
$L__BB1_4:
	ret;

}


// ===== COMPILED SASS (sm_100) =====

	.target	sm_100

	.elftype	@"ET_EXEC"


//--------------------- .note.nv.tkinfo           --------------------------
	.section	.note.nv.tkinfo,"",@"SHT_NOTE"
	.sectionflags	@"SHF_NOTE_NV_TKINFO"
	.tkinfo
        /*0018*/ 	.word	0x00000002
        /*0030*/ 	.string	""
        /*0030*/ 	.string	"ptxas"
        /*0030*/ 	.string	"Cuda compilation tools, release 13.0, V13.0.88"
        /*0030*/ 	.string	"Build cuda_13.0.r13.0/compiler.36424714_0"
        /*0030*/ 	.string	"-arch sm_100 -m 64 "



//--------------------- .note.nv.cuinfo           --------------------------
	.section	.note.nv.cuinfo,"",@"SHT_NOTE"
	.sectionflags	@"SHF_NOTE_NV_CUINFO"
        /*0018*/ 	.short	0x0002
        /*001a*/ 	.short	0x0064
        /*001c*/ 	.short	0x0082
	.zero		2


//--------------------- .nv.info                  --------------------------
	.section	.nv.info,"",@"SHT_CUDA_INFO"
	.align	4


	//----- nvinfo : EIATTR_REGCOUNT
	.align		4
        /*0000*/ 	.byte	0x04, 0x2f
        /*0002*/ 	.short	(.L_1 - .L_0)
	.align		4
.L_0:
        /*0004*/ 	.word	index@(_Z16gpu_transeposeV1PfS_ii)
        /*0008*/ 	.word	0x0000000a


	//----- nvinfo : EIATTR_FRAME_SIZE
	.align		4
.L_1:
        /*000c*/ 	.byte	0x04, 0x11
        /*000e*/ 	.short	(.L_3 - .L_2)
	.align		4
.L_2:
        /*0010*/ 	.word	index@(_Z16gpu_transeposeV1PfS_ii)
        /*0014*/ 	.word	0x00000000


	//----- nvinfo : EIATTR_REGCOUNT
	.align		4
.L_3:
        /*0018*/ 	.byte	0x04, 0x2f
        /*001a*/ 	.short	(.L_5 - .L_4)
	.align		4
.L_4:
        /*001c*/ 	.word	index@(_Z16gpu_transeposeV2ILi32EEvPfS0_ii)
        /*0020*/ 	.word	0x00000010


	//----- nvinfo : EIATTR_FRAME_SIZE
	.align		4
.L_5:
        /*0024*/ 	.byte	0x04, 0x11
        /*0026*/ 	.short	(.L_7 - .L_6)
	.align		4
.L_6:
        /*0028*/ 	.word	index@(_Z16gpu_transeposeV2ILi32EEvPfS0_ii)
        /*002c*/ 	.word	0x00000000


	//----- nvinfo : EIATTR_MIN_STACK_SIZE
	.align		4
.L_7:
        /*0030*/ 	.byte	0x04, 0x12
        /*0032*/ 	.short	(.L_9 - .L_8)
	.align		4
.L_8:
        /*0034*/ 	.word	index@(_Z16gpu_transeposeV2ILi32EEvPfS0_ii)
        /*0038*/ 	.word	0x00000000


	//----- nvinfo : EIATTR_MIN_STACK_SIZE
	.align		4
.L_9:
        /*003c*/ 	.byte	0x04, 0x12
        /*003e*/ 	.short	(.L_11 - .L_10)
	.align		4
.L_10:
        /*0040*/ 	.word	index@(_Z16gpu_transeposeV1PfS_ii)
        /*0044*/ 	.word	0x00000000
.L_11:


//--------------------- .nv.compat                --------------------------
	.section	.nv.compat,"",@"SHT_CUDA_COMPAT_INFO"
	.align	4
        /*0000*/ 	.byte	0x02, 0x09, 0x00, 0x00, 0x02, 0x02, 0x01, 0x00, 0x02, 0x05, 0x05, 0x00, 0x03, 0x07, 0x01, 0x01
        /*0010*/ 	.byte	0x02, 0x03, 0x00, 0x00, 0x02, 0x06, 0x01, 0x00, 0x04, 0x0b, 0x08, 0x00, 0x09, 0x00, 0x00, 0x00
        /*0020*/ 	.byte	0x00, 0x00, 0x00, 0x00


//--------------------- .nv.info._Z16gpu_transeposeV2ILi32EEvPfS0_ii --------------------------
	.section	.nv.info._Z16gpu_transeposeV2ILi32EEvPfS0_ii,"",@"SHT_CUDA_INFO"
	.sectionflags	@""
	.align	4


	//----- nvinfo : EIATTR_CUDA_API_VERSION
	.align		4
        /*0000*/ 	.byte	0x04, 0x37
        /*0002*/ 	.short	(.L_13 - .L_12)
.L_12:
        /*0004*/ 	.word	0x00000082


	//----- nvinfo : EIATTR_KPARAM_INFO
	.align		4
.L_13:
        /*0008*/ 	.byte	0x04, 0x17
        /*000a*/ 	.short	(.L_15 - .L_14)
.L_14:
        /*000c*/ 	.word	0x00000000
        /*0010*/ 	.short	0x0003
        /*0012*/ 	.short	0x0014
        /*0014*/ 	.byte	0x00, 0xf0, 0x11, 0x00


	//----- nvinfo : EIATTR_KPARAM_INFO
	.align		4
.L_15:
        /*0018*/ 	.byte	0x04, 0x17
        /*001a*/ 	.short	(.L_17 - .L_16)
.L_16:
        /*001c*/ 	.word	0x00000000
        /*0020*/ 	.short	0x0002
        /*0022*/ 	.short	0x0010
        /*0024*/ 	.byte	0x00, 0xf0, 0x11, 0x00


	//----- nvinfo : EIATTR_KPARAM_INFO
	.align		4
.L_17:
        /*0028*/ 	.byte	0x04, 0x17
        /*002a*/ 	.short	(.L_19 - .L_18)
.L_18:
        /*002c*/ 	.word	0x00000000
        /*0030*/ 	.short	0x0001
        /*0032*/ 	.short	0x0008
        /*0034*/ 	.byte	0x00, 0xf5, 0x21, 0x00


	//----- nvinfo : EIATTR_KPARAM_INFO
	.align		4
.L_19:
        /*0038*/ 	.byte	0x04, 0x17
        /*003a*/ 	.short	(.L_21 - .L_20)
.L_20:
        /*003c*/ 	.word	0x00000000
        /*0040*/ 	.short	0x0000
        /*0042*/ 	.short	0x0000
        /*0044*/ 	.byte	0x00, 0xf5, 0x21, 0x00


	//----- nvinfo : EIATTR_SPARSE_MMA_MASK
	.align		4
.L_21:
        /*0048*/ 	.byte	0x03, 0x50
        /*004a*/ 	.short	0x0000


	//----- nvinfo : EIATTR_MAXREG_COUNT
	.align		4
        /*004c*/ 	.byte	0x03, 0x1b
        /*004e*/ 	.short	0x00ff


	//----- nvinfo : EIATTR_NUM_BARRIERS
	.align		4
        /*0050*/ 	.byte	0x02, 0x4c
        /*0052*/ 	.byte	0x01
	.zero		1


	//----- nvinfo : EIATTR_MERCURY_ISA_VERSION
	.align		4
        /*0054*/ 	.byte	0x03, 0x5f
        /*0056*/ 	.short	0x0101


	//----- nvinfo : EIATTR_VRC_CTA_INIT_COUNT
	.align		4
        /*0058*/ 	.byte	0x02, 0x4a
	.zero		1
	.zero		1


	//----- nvinfo : EIATTR_EXIT_INSTR_OFFSETS
	.align		4
        /*005c*/ 	.byte	0x04, 0x1c
        /*005e*/ 	.short	(.L_23 - .L_22)


	//   ....[0]....
.L_22:
        /*0060*/ 	.word	0x00000240


	//   ....[1]....
        /*0064*/ 	.word	0x00000340


	//----- nvinfo : EIATTR_CBANK_PARAM_SIZE
	.align		4
.L_23:
        /*0068*/ 	.byte	0x03, 0x19
        /*006a*/ 	.short	0x0018


	//----- nvinfo : EIATTR_PARAM_CBANK
	.align		4
        /*006c*/ 	.byte	0x04, 0x0a
        /*006e*/ 	.short	(.L_25 - .L_24)
	.align		4
.L_24:
        /*0070*/ 	.word	index@(.nv.constant0._Z16gpu_transeposeV2ILi32EEvPfS0_ii)
        /*0074*/ 	.short	0x0380
        /*0076*/ 	.short	0x0018


	//----- nvinfo : EIATTR_SW_WAR
	.align		4
.L_25:
        /*0078*/ 	.byte	0x04, 0x36
        /*007a*/ 	.short	(.L_27 - .L_26)
.L_26:
        /*007c*/ 	.word	0x00000008
.L_27:


//--------------------- .nv.info._Z16gpu_transeposeV1PfS_ii --------------------------
	.section	.nv.info._Z16gpu_transeposeV1PfS_ii,"",@"SHT_CUDA_INFO"
	.sectionflags	@""
	.align	4


	//----- nvinfo : EIATTR_CUDA_API_VERSION
	.align		4
        /*0000*/ 	.byte	0x04, 0x37
        /*0002*/ 	.short	(.L_29 - .L_28)
.L_28:
        /*0004*/ 	.word	0x00000082


	//----- nvinfo : EIATTR_KPARAM_INFO
	.align		4
.L_29:
        /*0008*/ 	.byte	0x04, 0x17
        /*000a*/ 	.short	(.L_31 - .L_30)
.L_30:
        /*000c*/ 	.word	0x00000000
        /*0010*/ 	.short	0x0003
        /*0012*/ 	.short	0x0014
        /*0014*/ 	.byte	0x00, 0xf0, 0x11, 0x00


	//----- nvinfo : EIATTR_KPARAM_INFO
	.align		4
.L_31:
        /*0018*/ 	.byte	0x04, 0x17
        /*001a*/ 	.short	(.L_33 - .L_32)
.L_32:
        /*001c*/ 	.word	0x00000000
        /*0020*/ 	.short	0x0002
        /*0022*/ 	.short	0x0010
        /*0024*/ 	.byte	0x00, 0xf0, 0x11, 0x00


	//----- nvinfo : EIATTR_KPARAM_INFO
	.align		4
.L_33:
        /*0028*/ 	.byte	0x04, 0x17
        /*002a*/ 	.short	(.L_35 - .L_34)
.L_34:
        /*002c*/ 	.word	0x00000000
        /*0030*/ 	.short	0x0001
        /*0032*/ 	.short	0x0008
        /*0034*/ 	.byte	0x00, 0xf5, 0x21, 0x00


	//----- nvinfo : EIATTR_KPARAM_INFO
	.align		4
.L_35:
        /*0038*/ 	.byte	0x04, 0x17
        /*003a*/ 	.short	(.L_37 - .L_36)
.L_36:
        /*003c*/ 	.word	0x00000000
        /*0040*/ 	.short	0x0000
        /*0042*/ 	.short	0x0000
        /*0044*/ 	.byte	0x00, 0xf5, 0x21, 0x00


	//----- nvinfo : EIATTR_SPARSE_MMA_MASK
	.align		4
.L_37:
        /*0048*/ 	.byte	0x03, 0x50
        /*004a*/ 	.short	0x0000


	//----- nvinfo : EIATTR_MAXREG_COUNT
	.align		4
        /*004c*/ 	.byte	0x03, 0x1b
        /*004e*/ 	.short	0x00ff


	//----- nvinfo : EIATTR_MERCURY_ISA_VERSION
	.align		4
        /*0050*/ 	.byte	0x03, 0x5f
        /*0052*/ 	.short	0x0101


	//----- nvinfo : EIATTR_VRC_CTA_INIT_COUNT
	.align		4
        /*0054*/ 	.byte	0x02, 0x4a
	.zero		1
	.zero		1


	//----- nvinfo : EIATTR_EXIT_INSTR_OFFSETS
	.align		4
        /*0058*/ 	.byte	0x04, 0x1c
        /*005a*/ 	.short	(.L_39 - .L_38)


	//   ....[0]....
.L_38:
        /*005c*/ 	.word	0x000000c0


	//   ....[1]....
        /*0060*/ 	.word	0x00000160


	//----- nvinfo : EIATTR_CBANK_PARAM_SIZE
	.align		4
.L_39:
        /*0064*/ 	.byte	0x03, 0x19
        /*0066*/ 	.short	0x0018


	//----- nvinfo : EIATTR_PARAM_CBANK
	.align		4
        /*0068*/ 	.byte	0x04, 0x0a
        /*006a*/ 	.short	(.L_41 - .L_40)
	.align		4
.L_40:
        /*006c*/ 	.word	index@(.nv.constant0._Z16gpu_transeposeV1PfS_ii)
        /*0070*/ 	.short	0x0380
        /*0072*/ 	.short	0x0018


	//----- nvinfo : EIATTR_SW_WAR
	.align		4
.L_41:
        /*0074*/ 	.byte	0x04, 0x36
        /*0076*/ 	.short	(.L_43 - .L_42)
.L_42:
        /*0078*/ 	.word	0x00000008
.L_43:


//--------------------- .nv.callgraph             --------------------------
	.section	.nv.callgraph,"",@"SHT_CUDA_CALLGRAPH"
	.align	4
	.sectionentsize	8
	.align		4
        /*0000*/ 	.word	0x00000000
	.align		4
        /*0004*/ 	.word	0xffffffff
	.align		4
        /*0008*/ 	.word	0x00000000
	.align		4
        /*000c*/ 	.word	0xfffffffe
	.align		4
        /*0010*/ 	.word	0x00000000
	.align		4
        /*0014*/ 	.word	0xfffffffd
	.align		4
        /*0018*/ 	.word	0x00000000
	.align		4
        /*001c*/ 	.word	0xfffffffc


//--------------------- .text._Z16gpu_transeposeV2ILi32EEvPfS0_ii --------------------------
	.section	.text._Z16gpu_transeposeV2ILi32EEvPfS0_ii,"ax",@progbits
	.align	128
        .global         _Z16gpu_transeposeV2ILi32EEvPfS0_ii
        .type           _Z16gpu_transeposeV2ILi32EEvPfS0_ii,@function
        .size           _Z16gpu_transeposeV2ILi32EEvPfS0_ii,(.L_x_2 - _Z16gpu_transeposeV2ILi32EEvPfS0_ii)
        .other          _Z16gpu_transeposeV2ILi32EEvPfS0_ii,@"STO_CUDA_ENTRY STV_DEFAULT"
_Z16gpu_transeposeV2ILi32EEvPfS0_ii:
.text._Z16gpu_transeposeV2ILi32EEvPfS0_ii:
[----:B------:R-:W-:Y:S01]  /*0000*/  LDC R1, c[0x0][0x37c] ;  /* 0x0000df00ff017b82 */ /* 0x000fe20000000800 */
[----:B------:R-:W0:Y:S07]  /*0010*/  S2R R7, SR_CTAID.X ;  /* 0x0000000000077919 */ /* 0x000e2e0000002500 */
[----:B------:R-:W1:Y:S01]  /*0020*/  S2UR UR5, SR_CTAID.Y ;  /* 0x00000000000579c3 */ /* 0x000e620000002600 */
[----:B------:R-:W0:Y:S01]  /*0030*/  LDCU UR6, c[0x0][0x360] ;  /* 0x00006c00ff0677ac */ /* 0x000e220008000800 */
[----:B------:R-:W2:Y:S01]  /*0040*/  S2R R11, SR_TID.Y ;  /* 0x00000000000b7919 */ /* 0x000ea20000002200 */
[----:B------:R-:W1:Y:S01]  /*0050*/  LDCU UR4, c[0x0][0x364] ;  /* 0x00006c80ff0477ac */ /* 0x000e620008000800 */
[----:B------:R-:W3:Y:S04]  /*0060*/  S2R R8, SR_TID.X ;  /* 0x0000000000087919 */ /* 0x000ee80000002100 */
[----:B------:R-:W4:Y:S01]  /*0070*/  LDC.64 R2, c[0x0][0x390] ;  /* 0x0000e400ff027b82 */ /* 0x000f220000000a00 */
[----:B------:R-:W5:Y:S01]  /*0080*/  LDCU.64 UR8, c[0x0][0x358] ;  /* 0x00006b00ff0877ac */ /* 0x000f620008000a00 */
[----:B-1----:R-:W-:Y:S01]  /*0090*/  UIMAD UR4, UR4, UR5, URZ ;  /* 0x00000005040472a4 */ /* 0x002fe2000f8e02ff */
[----:B0-----:R-:W-:-:S05]  /*00a0*/  IMAD R7, R7, UR6, RZ ;  /* 0x0000000607077c24 */ /* 0x001fca000f8e02ff */
[----:B--2---:R-:W-:Y:S02]  /*00b0*/  VIADD R5, R11, UR4 ;  /* 0x000000040b057c36 */ /* 0x004fe40008000000 */
[----:B---3--:R-:W-:-:S03]  /*00c0*/  IMAD.IADD R0, R7, 0x1, R8 ;  /* 0x0000000107007824 */ /* 0x008fc600078e0208 */
[----:B----4-:R-:W-:-:S04]  /*00d0*/  ISETP.GE.AND P0, PT, R5, R2, PT ;  /* 0x000000020500720c */ /* 0x010fc80003f06270 */
[----:B------:R-:W-:-:S13]  /*00e0*/  ISETP.GE.OR P0, PT, R0, R3, P0 ;  /* 0x000000030000720c */ /* 0x000fda0000706670 */
[----:B------:R-:W0:Y:S01]  /*00f0*/  @!P0 LDC.64 R12, c[0x0][0x380] ;  /* 0x0000e000ff0c8b82 */ /* 0x000e220000000a00 */
[----:B------:R-:W-:Y:S01]  /*0100*/  @!P0 IMAD R0, R11, R3, R8 ;  /* 0x000000030b008224 */ /* 0x000fe200078e0208 */
[----:B------:R-:W-:Y:S01]  /*0110*/  @!P0 SHF.R.S32.HI R5, RZ, 0x1f, R7 ;  /* 0x0000001fff058819 */ /* 0x000fe20000011407 */
[----:B------:R-:W-:-:S05]  /*0120*/  @!P0 IMAD R4, R3, UR4, RZ ;  /* 0x0000000403048c24 */ /* 0x000fca000f8e02ff */
[----:B------:R-:W-:Y:S02]  /*0130*/  @!P0 IADD3 R0, P1, P2, R0, R4, R7 ;  /* 0x0000000400008210 */ /* 0x000fe40007a3e007 */
[----:B------:R-:W-:-:S04]  /*0140*/  @!P0 SHF.R.S32.HI R4, RZ, 0x1f, R4 ;  /* 0x0000001fff048819 */ /* 0x000fc80000011404 */
[----:B------:R-:W-:Y:S02]  /*0150*/  @!P0 IADD3.X R5, PT, PT, RZ, R4, R5, P1, P2 ;  /* 0x00000004ff058210 */ /* 0x000fe40000fe4405 */
[----:B0-----:R-:W-:-:S04]  /*0160*/  @!P0 LEA R4, P1, R0, R12, 0x2 ;  /* 0x0000000c00048211 */ /* 0x001fc800078210ff */
[----:B------:R-:W-:-:S05]  /*0170*/  @!P0 LEA.HI.X R5, R0, R13, R5, 0x2, P1 ;  /* 0x0000000d00058211 */ /* 0x000fca00008f1405 */
[----:B-----5:R-:W2:Y:S01]  /*0180*/  @!P0 LDG.E R4, desc[UR8][R4.64] ;  /* 0x0000000804048981 */ /* 0x020ea2000c1e1900 */
[----:B------:R-:W-:Y:S01]  /*0190*/  @!P0 MOV R0, 0x400 ;  /* 0x0000040000008802 */ /* 0x000fe20000000f00 */
[----:B------:R-:W-:Y:S01]  /*01a0*/  IMAD.IADD R6, R7, 0x1, R11 ;  /* 0x0000000107067824 */ /* 0x000fe200078e020b */
[----:B------:R-:W0:Y:S04]  /*01b0*/  @!P0 S2R R9, SR_CgaCtaId ;  /* 0x0000000000098919 */ /* 0x000e280000008800 */
[----:B------:R-:W-:Y:S01]  /*01c0*/  ISETP.GE.AND P1, PT, R6, R3, PT ;  /* 0x000000030600720c */ /* 0x000fe20003f26270 */
[----:B------:R-:W-:-:S05]  /*01d0*/  VIADD R3, R8, UR4 ;  /* 0x0000000408037c36 */ /* 0x000fca0008000000 */
[----:B------:R-:W-:Y:S02]  /*01e0*/  ISETP.GE.OR P1, PT, R3, R2, P1 ;  /* 0x000000020300720c */ /* 0x000fe40000f26670 */
[----:B0-----:R-:W-:-:S05]  /*01f0*/  @!P0 LEA R0, R9, R0, 0x18 ;  /* 0x0000000009008211 */ /* 0x001fca00078ec0ff */
[----:B------:R-:W-:-:S04]  /*0200*/  @!P0 IMAD R0, R11, 0x80, R0 ;  /* 0x000000800b008824 */ /* 0x000fc800078e0200 */
[----:B------:R-:W-:-:S05]  /*0210*/  @!P0 IMAD R3, R8, 0x4, R0 ;  /* 0x0000000408038824 */ /* 0x000fca00078e0200 */
[----:B--2---:R0:W-:Y:S01]  /*0220*/  @!P0 STS [R3], R4 ;  /* 0x0000000403008388 */ /* 0x0041e20000000800 */
[----:B------:R-:W-:Y:S06]  /*0230*/  BAR.SYNC.DEFER_BLOCKING 0x0 ;  /* 0x0000000000007b1d */ /* 0x000fec0000010000 */
[----:B------:R-:W-:Y:S05]  /*0240*/  @P1 EXIT ;  /* 0x000000000000194d */ /* 0x000fea0003800000 */
[----:B------:R-:W1:Y:S01]  /*0250*/  S2UR UR6, SR_CgaCtaId ;  /* 0x00000000000679c3 */ /* 0x000e620000008800 */
[----:B------:R-:W-:Y:S01]  /*0260*/  UMOV UR5, 0x400 ;  /* 0x0000040000057882 */ /* 0x000fe20000000000 */
[-C--:B0-----:R-:W-:Y:S02]  /*0270*/  IMAD R3, R11, R2.reuse, R8 ;  /* 0x000000020b037224 */ /* 0x081fe400078e0208 */
[----:B------:R-:W-:-:S05]  /*0280*/  IMAD R2, R7, R2, RZ ;  /* 0x0000000207027224 */ /* 0x000fca00078e02ff */
[--C-:B------:R-:W-:Y:S02]  /*0290*/  IADD3 R3, P0, P1, R3, UR4, R2.reuse ;  /* 0x0000000403037c10 */ /* 0x100fe4000f91e002 */
[----:B------:R-:W-:-:S04]  /*02a0*/  SHF.R.S32.HI R2, RZ, 0x1f, R2 ;  /* 0x0000001fff027819 */ /* 0x000fc80000011402 */
[----:B------:R-:W-:Y:S01]  /*02b0*/  IADD3.X R4, PT, PT, RZ, R2, RZ, P0, P1 ;  /* 0x00000002ff047210 */ /* 0x000fe200007e24ff */
[----:B-1----:R-:W-:Y:S01]  /*02c0*/  ULEA UR5, UR6, UR5, 0x18 ;  /* 0x0000000506057291 */ /* 0x002fe2000f8ec0ff */
[----:B------:R-:W0:Y:S05]  /*02d0*/  LDCU.64 UR6, c[0x0][0x388] ;  /* 0x00007100ff0677ac */ /* 0x000e2a0008000a00 */
[----:B------:R-:W-:-:S05]  /*02e0*/  LEA R0, R8, UR5, 0x7 ;  /* 0x0000000508007c11 */ /* 0x000fca000f8e38ff */
[----:B------:R-:W-:-:S05]  /*02f0*/  IMAD R0, R11, 0x4, R0 ;  /* 0x000000040b007824 */ /* 0x000fca00078e0200 */
[----:B------:R-:W1:Y:S01]  /*0300*/  LDS R5, [R0] ;  /* 0x0000000000057984 */ /* 0x000e620000000800 */
[----:B0-----:R-:W-:-:S04]  /*0310*/  LEA R2, P0, R3, UR6, 0x2 ;  /* 0x0000000603027c11 */ /* 0x001fc8000f8010ff */
[----:B------:R-:W-:-:S05]  /*0320*/  LEA.HI.X R3, R3, UR7, R4, 0x2, P0 ;  /* 0x0000000703037c11 */ /* 0x000fca00080f1404 */
[----:B-1----:R-:W-:Y:S01]  /*0330*/  STG.E desc[UR8][R2.64], R5 ;  /* 0x0000000502007986 */ /* 0x002fe2000c101908 */
[----:B------:R-:W-:Y:S05]  /*0340*/  EXIT ;  /* 0x000000000000794d */ /* 0x000fea0003800000 */
.L_x_0:
[----:B------:R-:W-:-:S00]  /*0350*/  BRA `(.L_x_0) ;  /* 0xfffffffc00fc7947 */ /* 0x000fc0000383ffff */
[----:B------:R-:W-:-:S00]  /*0360*/  NOP ;  /* 0x0000000000007918 */ /* 0x000fc00000000000 */
        /* <DEDUP_REMOVED lines=9> */
.L_x_2:


//--------------------- .text._Z16gpu_transeposeV1PfS_ii --------------------------
	.section	.text._Z16gpu_transeposeV1PfS_ii,"ax",@progbits
	.align	128
        .global         _Z16gpu_transeposeV1PfS_ii
        .type           _Z16gpu_transeposeV1PfS_ii,@function
        .size           _Z16gpu_transeposeV1PfS_ii,(.L_x_3 - _Z16gpu_transeposeV1PfS_ii)
        .other          _Z16gpu_transeposeV1PfS_ii,@"STO_CUDA_ENTRY STV_DEFAULT"
_Z16gpu_transeposeV1PfS_ii:
.text._Z16gpu_transeposeV1PfS_ii:
[----:B------:R-:W-:Y:S01]  /*0000*/  LDC R1, c[0x0][0x37c] ;  /* 0x0000df00ff017b82 */ /* 0x000fe20000000800 */
[----:B------:R-:W0:Y:S01]  /*0010*/  S2R R7, SR_CTAID.Y ;  /* 0x0000000000077919 */ /* 0x000e220000002600 */
[----:B------:R-:W1:Y:S01]  /*0020*/  LDCU UR4, c[0x0][0x360] ;  /* 0x00006c00ff0477ac */ /* 0x000e620008000800 */
[----:B------:R-:W0:Y:S01]  /*0030*/  S2R R2, SR_TID.Y ;  /* 0x0000000000027919 */ /* 0x000e220000002200 */
[----:B------:R-:W0:Y:S01]  /*0040*/  LDCU UR5, c[0x0][0x364] ;  /* 0x00006c80ff0577ac */ /* 0x000e220008000800 */
[----:B------:R-:W1:Y:S01]  /*0050*/  S2R R0, SR_CTAID.X ;  /* 0x0000000000007919 */ /* 0x000e620000002500 */
[----:B------:R-:W2:Y:S01]  /*0060*/  LDCU.64 UR6, c[0x0][0x390] ;  /* 0x00007200ff0677ac */ /* 0x000ea20008000a00 */
[----:B------:R-:W1:Y:S01]  /*0070*/  S2R R3, SR_TID.X ;  /* 0x0000000000037919 */ /* 0x000e620000002100 */
[----:B0-----:R-:W-:-:S05]  /*0080*/  IMAD R7, R7, UR5, R2 ;  /* 0x0000000507077c24 */ /* 0x001fca000f8e0202 */
[----:B--2---:R-:W-:Y:S01]  /*0090*/  ISETP.GE.AND P0, PT, R7, UR6, PT ;  /* 0x0000000607007c0c */ /* 0x004fe2000bf06270 */
[----:B-1----:R-:W-:-:S05]  /*00a0*/  IMAD R0, R0, UR4, R3 ;  /* 0x0000000400007c24 */ /* 0x002fca000f8e0203 */
[----:B------:R-:W-:-:S13]  /*00b0*/  ISETP.GE.OR P0, PT, R0, UR7, P0 ;  /* 0x0000000700007c0c */ /* 0x000fda0008706670 */
[----:B------:R-:W-:Y:S05]  /*00c0*/  @P0 EXIT ;  /* 0x000000000000094d */ /* 0x000fea0003800000 */
[----:B------:R-:W0:Y:S01]  /*00d0*/  LDC.64 R2, c[0x0][0x380] ;  /* 0x0000e000ff027b82 */ /* 0x000e220000000a00 */
[----:B------:R-:W1:Y:S01]  /*00e0*/  LDCU.64 UR4, c[0x0][0x358] ;  /* 0x00006b00ff0477ac */ /* 0x000e620008000a00 */
[----:B------:R-:W-:-:S04]  /*00f0*/  IMAD R5, R0, UR7, R7 ;  /* 0x0000000700057c24 */ /* 0x000fc8000f8e0207 */
[----:B0-----:R-:W-:Y:S02]  /*0100*/  IMAD.WIDE R2, R5, 0x4, R2 ;  /* 0x0000000405027825 */ /* 0x001fe400078e0202 */
[----:B------:R-:W0:Y:S04]  /*0110*/  LDC.64 R4, c[0x0][0x388] ;  /* 0x0000e200ff047b82 */ /* 0x000e280000000a00 */
[----:B-1----:R-:W2:Y:S01]  /*0120*/  LDG.E R3, desc[UR4][R2.64] ;  /* 0x0000000402037981 */ /* 0x002ea2000c1e1900 */
[----:B------:R-:W-:-:S04]  /*0130*/  IMAD R7, R7, UR6, R0 ;  /* 0x0000000607077c24 */ /* 0x000fc8000f8e0200 */
[----:B0-----:R-:W-:-:S05]  /*0140*/  IMAD.WIDE R4, R7, 0x4, R4 ;  /* 0x0000000407047825 */ /* 0x001fca00078e0204 */
[----:B--2---:R-:W-:Y:S01]  /*0150*/  STG.E desc[UR4][R4.64], R3 ;  /* 0x0000000304007986 */ /* 0x004fe2000c101904 */
[----:B------:R-:W-:Y:S05]  /*0160*/  EXIT ;  /* 0x000000000000794d */ /* 0x000fea0003800000 */
.L_x_1:
        /* <DEDUP_REMOVED lines=9> */
.L_x_3:


//--------------------- .nv.shared._Z16gpu_transeposeV2ILi32EEvPfS0_ii --------------------------
	.section	.nv.shared._Z16gpu_transeposeV2ILi32EEvPfS0_ii,"aw",@nobits
	.sectionflags	@""
	.align	4
.nv.shared._Z16gpu_transeposeV2ILi32EEvPfS0_ii:
	.zero		5120


//--------------------- .nv.shared.reserved.0     --------------------------
	.section	.nv.shared.reserved.0,"aw",@nobits
	.weak		__nv_reservedSMEM_offset_0_alias
	.size		__nv_reservedSMEM_offset_0_alias, 0, 64
	.other		__nv_reservedSMEM_offset_0_alias,@"STO_CUDA_RESERVED_SHARED STV_DEFAULT"
__nv_reservedSMEM_offset_0_alias:
	.zero		0
	.zero		64


//--------------------- .nv.constant0._Z16gpu_transeposeV2ILi32EEvPfS0_ii --------------------------
	.section	.nv.constant0._Z16gpu_transeposeV2ILi32EEvPfS0_ii,"a",@progbits
	.sectionflags	@""
	.align	4
.nv.constant0._Z16gpu_transeposeV2ILi32EEvPfS0_ii:
	.zero		920


//--------------------- .nv.constant0._Z16gpu_transeposeV1PfS_ii --------------------------
	.section	.nv.constant0._Z16gpu_transeposeV1PfS_ii,"a",@progbits
	.sectionflags	@""
	.align	4
.nv.constant0._Z16gpu_transeposeV1PfS_ii:
	.zero		920


//--------------------- SYMBOLS --------------------------

	.type		.nv.reservedSmem.offset0,@object
	.size		.nv.reservedSmem.offset0,0x4
	.type		.nv.reservedSmem.cap,@object
	.size		.nv.reservedSmem.cap,0x4
